	.headerflags	@"EF_CUDA_TEXMODE_UNIFIED EF_CUDA_64BIT_ADDRESS EF_CUDA_SM89 EF_CUDA_VIRTUAL_SM(EF_CUDA_SM89)"
	.elftype	@"ET_EXEC"


//--------------------- .nv.info                  --------------------------
	.section	.nv.info,"",@"SHT_CUDA_INFO"
	.align	4


	//----- nvinfo : EIATTR_REGCOUNT
	.align		4
        /*0000*/ 	.byte	0x04, 0x2f
        /*0002*/ 	.short	(.L_1 - .L_0)
	.align		4
.L_0:
        /*0004*/ 	.word	index@(triton__0d1d2d3d4de)
        /*0008*/ 	.word	0x0000001e


	//----- nvinfo : EIATTR_MAX_STACK_SIZE
	.align		4
.L_1:
        /*000c*/ 	.byte	0x04, 0x23
        /*000e*/ 	.short	(.L_3 - .L_2)
	.align		4
.L_2:
        /*0010*/ 	.word	index@(triton__0d1d2d3d4de)
        /*0014*/ 	.word	0x00000000


	//----- nvinfo : EIATTR_MIN_STACK_SIZE
	.align		4
.L_3:
        /*0018*/ 	.byte	0x04, 0x12
        /*001a*/ 	.short	(.L_5 - .L_4)
	.align		4
.L_4:
        /*001c*/ 	.word	index@(triton__0d1d2d3d4de)
        /*0020*/ 	.word	0x00000000


	//----- nvinfo : EIATTR_FRAME_SIZE
	.align		4
.L_5:
        /*0024*/ 	.byte	0x04, 0x11
        /*0026*/ 	.short	(.L_7 - .L_6)
	.align		4
.L_6:
        /*0028*/ 	.word	index@(triton__0d1d2d3d4de)
        /*002c*/ 	.word	0x00000000
.L_7:


//--------------------- .nv.info.triton__0d1d2d3d4de --------------------------
	.section	.nv.info.triton__0d1d2d3d4de,"",@"SHT_CUDA_INFO"
	.align	4


	//----- nvinfo : EIATTR_CUDA_API_VERSION
	.align		4
        /*0000*/ 	.byte	0x04, 0x37
        /*0002*/ 	.short	(.L_9 - .L_8)
.L_8:
        /*0004*/ 	.word	0x0000007b


	//----- nvinfo : EIATTR_PARAM_CBANK
	.align		4
.L_9:
        /*0008*/ 	.byte	0x04, 0x0a
        /*000a*/ 	.short	(.L_11 - .L_10)
	.align		4
.L_10:
        /*000c*/ 	.word	index@(.nv.constant0.triton__0d1d2d3d4de)
        /*0010*/ 	.short	0x0160
        /*0012*/ 	.short	0x0024


	//----- nvinfo : EIATTR_CBANK_PARAM_SIZE
	.align		4
.L_11:
        /*0014*/ 	.byte	0x03, 0x19
        /*0016*/ 	.short	0x0024


	//----- nvinfo : EIATTR_KPARAM_INFO
	.align		4
        /*0018*/ 	.byte	0x04, 0x17
        /*001a*/ 	.short	(.L_13 - .L_12)
.L_12:
        /*001c*/ 	.word	0x00000000
        /*0020*/ 	.short	0x0004
        /*0022*/ 	.short	0x0020
        /*0024*/ 	.byte	0x00, 0xf0, 0x11, 0x00


	//----- nvinfo : EIATTR_KPARAM_INFO
	.align		4
.L_13:
        /*0028*/ 	.byte	0x04, 0x17
        /*002a*/ 	.short	(.L_15 - .L_14)
.L_14:
        /*002c*/ 	.word	0x00000000
        /*0030*/ 	.short	0x0003
        /*0032*/ 	.short	0x0018
        /*0034*/ 	.byte	0x00, 0xf0, 0x21, 0x00


	//----- nvinfo : EIATTR_KPARAM_INFO
	.align		4
.L_15:
        /*0038*/ 	.byte	0x04, 0x17
        /*003a*/ 	.short	(.L_17 - .L_16)
.L_16:
        /*003c*/ 	.word	0x00000000
        /*0040*/ 	.short	0x0002
        /*0042*/ 	.short	0x0010
        /*0044*/ 	.byte	0x00, 0xf0, 0x21, 0x00


	//----- nvinfo : EIATTR_KPARAM_INFO
	.align		4
.L_17:
        /*0048*/ 	.byte	0x04, 0x17
        /*004a*/ 	.short	(.L_19 - .L_18)
.L_18:
        /*004c*/ 	.word	0x00000000
        /*0050*/ 	.short	0x0001
        /*0052*/ 	.short	0x0008
        /*0054*/ 	.byte	0x00, 0xf0, 0x21, 0x00


	//----- nvinfo : EIATTR_KPARAM_INFO
	.align		4
.L_19:
        /*0058*/ 	.byte	0x04, 0x17
        /*005a*/ 	.short	(.L_21 - .L_20)
.L_20:
        /*005c*/ 	.word	0x00000000
        /*0060*/ 	.short	0x0000
        /*0062*/ 	.short	0x0000
        /*0064*/ 	.byte	0x00, 0xf0, 0x21, 0x00


	//----- nvinfo : EIATTR_MAXREG_COUNT
	.align		4
.L_21:
        /*0068*/ 	.byte	0x03, 0x1b
        /*006a*/ 	.short	0x00ff


	//----- nvinfo : EIATTR_EXIT_INSTR_OFFSETS
	.align		4
        /*006c*/ 	.byte	0x04, 0x1c
        /*006e*/ 	.short	(.L_23 - .L_22)


	//   ....[0]....
.L_22:
        /*0070*/ 	.word	0x000004f0


	//   ....[1]....
        /*0074*/ 	.word	0x00000510


	//----- nvinfo : EIATTR_MAX_THREADS
	.align		4
.L_23:
        /*0078*/ 	.byte	0x04, 0x05
        /*007a*/ 	.short	(.L_25 - .L_24)
.L_24:
        /*007c*/ 	.word	0x00000080
        /*0080*/ 	.word	0x00000001
        /*0084*/ 	.word	0x00000001
.L_25:


//--------------------- .nv.rel.action            --------------------------
	.section	.nv.rel.action,"",@"SHT_CUDA_RELOCINFO"
	.align	8
	.sectionentsize	8
        /*0000*/ 	.byte	0x73, 0x00, 0x00, 0x00, 0x00, 0x00, 0x00, 0x00, 0x00, 0x00, 0x00, 0x11, 0x25, 0x00, 0x05, 0x36


//--------------------- .nv.constant0.triton__0d1d2d3d4de --------------------------
	.section	.nv.constant0.triton__0d1d2d3d4de,"a",@progbits
	.align	4
.nv.constant0.triton__0d1d2d3d4de:
	.zero		388


//--------------------- .text.triton__0d1d2d3d4de --------------------------
	.section	.text.triton__0d1d2d3d4de,"ax",@progbits
	.sectioninfo	@"SHI_REGISTERS=30"
	.align	128
        .global         triton__0d1d2d3d4de
        .type           triton__0d1d2d3d4de,@function
        .size           triton__0d1d2d3d4de,(.L_x_1 - triton__0d1d2d3d4de)
        .other          triton__0d1d2d3d4de,@"STO_CUDA_ENTRY STV_DEFAULT"
triton__0d1d2d3d4de:
.text.triton__0d1d2d3d4de:
[----:B------:R-:W-:-:S02]  /*0000*/  MOV R1, c[0x0][0x28] ;  /* 0x00000a0000017a02 */ /* 0x000fc40000000f00 */
[----:B------:R-:W0:Y:S01]  /*0010*/  S2R R0, SR_TID.X ;  /* 0x0000000000007919 */ /* 0x000e220000002100 */
[----:B------:R-:W-:Y:S01]  /*0020*/  MOV R25, 0x2 ;  /* 0x0000000200197802 */ /* 0x000fe20000000f00 */
[----:B------:R-:W-:Y:S01]  /*0030*/  ULDC.64 UR4, c[0x0][0x118] ;  /* 0x0000460000047ab9 */ /* 0x000fe20000000a00 */
[----:B------:R-:W-:Y:S01]  /*0040*/  MOV R11, 0x4 ;  /* 0x00000004000b7802 */ /* 0x000fe20000000f00 */
[----:B------:R-:W1:Y:S01]  /*0050*/  S2R R3, SR_CTAID.X ;  /* 0x0000000000037919 */ /* 0x000e620000002500 */
[----:B------:R-:W-:Y:S02]  /*0060*/  MOV R10, RZ ;  /* 0x000000ff000a7202 */ /* 0x000fe40000000f00 */
[----:B0-----:R-:W-:-:S04]  /*0070*/  SHF.L.U32 R0, R0, 0x1, RZ ;  /* 0x0000000100007819 */ /* 0x001fc800000006ff */
[----:B------:R-:W-:-:S04]  /*0080*/  LOP3.LUT R0, R0, 0xfe, RZ, 0xc0, !PT ;  /* 0x000000fe00007812 */ /* 0x000fc800078ec0ff */
[----:B-1----:R-:W-:Y:S02]  /*0090*/  LEA R0, R3, R0, 0x8 ;  /* 0x0000000003007211 */ /* 0x002fe400078e40ff */
[----:B------:R-:W-:Y:S02]  /*00a0*/  CS2R R2, SRZ ;  /* 0x0000000000027805 */ /* 0x000fe4000001ff00 */
[C---:B------:R-:W-:Y:S02]  /*00b0*/  ISETP.GE.AND P0, PT, R0.reuse, 0x900, PT ;  /* 0x000009000000780c */ /* 0x040fe40003f06270 */
[----:B------:R-:W-:-:S05]  /*00c0*/  IADD3 R20, R0, 0x900, RZ ;  /* 0x0000090000147810 */ /* 0x000fca0007ffe0ff */
[----:B------:R-:W-:-:S04]  /*00d0*/  IMAD.WIDE R8, R20, R25, c[0x0][0x160] ;  /* 0x0000580014087625 */ /* 0x000fc800078e0219 */
[----:B------:R-:W-:Y:S01]  /*00e0*/  IMAD.WIDE R20, R20, R11, c[0x0][0x168] ;  /* 0x00005a0014147625 */ /* 0x000fe200078e020b */
[----:B------:R-:W-:Y:S01]  /*00f0*/  MOV R4, c[0x0][0x170] ;  /* 0x00005c0000047a02 */ /* 0x000fe20000000f00 */
[----:B------:R0:W2:Y:S01]  /*0100*/  @!P0 LDG.E R10, [R8.64] ;  /* 0x00000004080a8981 */ /* 0x0000a2000c1e1900 */
[----:B------:R-:W-:-:S03]  /*0110*/  MOV R5, c[0x0][0x174] ;  /* 0x00005d0000057a02 */ /* 0x000fc60000000f00 */
[----:B------:R1:W3:Y:S01]  /*0120*/  @!P0 LDG.E.64 R2, [R20.64] ;  /* 0x0000000414028981 */ /* 0x0002e2000c1e1b00 */
[----:B------:R-:W-:Y:S01]  /*0130*/  CS2R R14, SRZ ;  /* 0x00000000000e7805 */ /* 0x000fe2000001ff00 */
[C---:B------:R-:W-:Y:S01]  /*0140*/  IMAD.WIDE R12, R0.reuse, R25, c[0x0][0x160] ;  /* 0x00005800000c7625 */ /* 0x040fe200078e0219 */
[C---:B------:R-:W-:Y:S01]  /*0150*/  IADD3 R22, R0.reuse, 0x1200, RZ ;  /* 0x0000120000167810 */ /* 0x040fe20007ffe0ff */
[----:B------:R-:W4:Y:S01]  /*0160*/  LDG.E R17, [R4.64+0x4] ;  /* 0x0000040404117981 */ /* 0x000f22000c1e1900 */
[----:B------:R-:W-:Y:S01]  /*0170*/  CS2R R6, SRZ ;  /* 0x0000000000067805 */ /* 0x000fe2000001ff00 */
[----:B------:R-:W-:Y:S01]  /*0180*/  IMAD.WIDE R18, R0, R11, c[0x0][0x168] ;  /* 0x00005a0000127625 */ /* 0x000fe200078e020b */
[----:B0-----:R-:W-:Y:S01]  /*0190*/  CS2R R8, SRZ ;  /* 0x0000000000087805 */ /* 0x001fe2000001ff00 */
[----:B------:R0:W5:Y:S02]  /*01a0*/  @!P0 LDG.E R14, [R12.64] ;  /* 0x000000040c0e8981 */ /* 0x000164000c1e1900 */
[----:B-1----:R-:W-:-:S02]  /*01b0*/  IMAD.WIDE R20, R22, R25, c[0x0][0x160] ;  /* 0x0000580016147625 */ /* 0x002fc400078e0219 */
[----:B------:R1:W5:Y:S02]  /*01c0*/  @!P0 LDG.E.64 R6, [R18.64] ;  /* 0x0000000412068981 */ /* 0x000364000c1e1b00 */
[----:B------:R-:W-:Y:S01]  /*01d0*/  IMAD.WIDE R22, R22, R11, c[0x0][0x168] ;  /* 0x00005a0016167625 */ /* 0x000fe200078e020b */
[----:B------:R-:W-:Y:S01]  /*01e0*/  IADD3 R24, R0, 0x1b00, RZ ;  /* 0x00001b0000187810 */ /* 0x000fe20007ffe0ff */
[----:B------:R1:W5:Y:S04]  /*01f0*/  @!P0 LDG.E R15, [R20.64] ;  /* 0x00000004140f8981 */ /* 0x000368000c1e1900 */
[----:B------:R2:W5:Y:S01]  /*0200*/  LDG.E R16, [R4.64] ;  /* 0x0000000404107981 */ /* 0x000562000c1e1900 */
[----:B0-----:R-:W-:-:S03]  /*0210*/  CS2R R12, SRZ ;  /* 0x00000000000c7805 */ /* 0x001fc6000001ff00 */
[----:B------:R0:W5:Y:S01]  /*0220*/  @!P0 LDG.E.64 R8, [R22.64] ;  /* 0x0000000416088981 */ /* 0x000162000c1e1b00 */
[----:B-1----:R-:W-:Y:S01]  /*0230*/  MOV R18, RZ ;  /* 0x000000ff00127202 */ /* 0x002fe20000000f00 */
[C---:B------:R-:W-:Y:S02]  /*0240*/  IMAD.WIDE R26, R24.reuse, R11, c[0x0][0x168] ;  /* 0x00005a00181a7625 */ /* 0x040fe400078e020b */
[----:B------:R1:W5:Y:S02]  /*0250*/  LDG.E R19, [R4.64+0x8] ;  /* 0x0000080404137981 */ /* 0x000364000c1e1900 */
[----:B------:R-:W-:Y:S02]  /*0260*/  IMAD.WIDE R24, R24, R25, c[0x0][0x160] ;  /* 0x0000580018187625 */ /* 0x000fe400078e0219 */
[----:B------:R-:W5:Y:S04]  /*0270*/  @!P0 LDG.E.64 R12, [R26.64] ;  /* 0x000000041a0c8981 */ /* 0x000f68000c1e1b00 */
[----:B------:R-:W5:Y:S04]  /*0280*/  @!P0 LDG.E R18, [R24.64] ;  /* 0x0000000418128981 */ /* 0x000f68000c1e1900 */
[----:B------:R1:W5:Y:S01]  /*0290*/  LDG.E R20, [R4.64+0xc] ;  /* 0x00000c0404147981 */ /* 0x000362000c1e1900 */
[----:B---3--:R-:W-:Y:S01]  /*02a0*/  FMUL R2, R2, 48 ;  /* 0x4240000002027820 */ /* 0x008fe20000400000 */
[----:B0-----:R-:W-:Y:S01]  /*02b0*/  FMUL R22, R3, 48 ;  /* 0x4240000003167820 */ /* 0x001fe20000400000 */
[----:B--2---:R-:W-:-:S02]  /*02c0*/  SHF.L.U32 R3, R10, 0x10, RZ ;  /* 0x000000100a037819 */ /* 0x004fc400000006ff */
[----:B----4-:R-:W-:Y:S01]  /*02d0*/  FMUL R2, R17, R2 ;  /* 0x0000000211027220 */ /* 0x010fe20000400000 */
[----:B------:R-:W-:-:S03]  /*02e0*/  PRMT R21, R10, 0x7632, R21 ;  /* 0x000076320a157816 */ /* 0x000fc60000000015 */
[----:B------:R-:W-:Y:S01]  /*02f0*/  FMUL R10, R3, R2 ;  /* 0x00000002030a7220 */ /* 0x000fe20000400000 */
[----:B-----5:R-:W-:Y:S01]  /*0300*/  PRMT R2, R14, 0x7632, R2 ;  /* 0x000076320e027816 */ /* 0x020fe20000000002 */
[----:B------:R-:W-:Y:S01]  /*0310*/  FMUL R22, R17, R22 ;  /* 0x0000001611167220 */ /* 0x000fe20000400000 */
[----:B------:R-:W-:Y:S01]  /*0320*/  SHF.L.U32 R21, R21, 0x10, RZ ;  /* 0x0000001015157819 */ /* 0x000fe200000006ff */
[----:B------:R-:W-:Y:S01]  /*0330*/  FMUL R3, R6, 48 ;  /* 0x4240000006037820 */ /* 0x000fe20000400000 */
[----:B------:R-:W-:Y:S01]  /*0340*/  FMUL R7, R7, 48 ;  /* 0x4240000007077820 */ /* 0x000fe20000400000 */
[----:B------:R-:W-:Y:S02]  /*0350*/  SHF.L.U32 R17, R2, 0x10, RZ ;  /* 0x0000001002117819 */ /* 0x000fe400000006ff */
[----:B-1----:R-:W-:Y:S01]  /*0360*/  SHF.L.U32 R5, R14, 0x10, RZ ;  /* 0x000000100e057819 */ /* 0x002fe200000006ff */
[----:B------:R-:W-:Y:S01]  /*0370*/  FMUL R22, R21, R22 ;  /* 0x0000001615167220 */ /* 0x000fe20000400000 */
[----:B------:R-:W-:Y:S01]  /*0380*/  PRMT R2, R15, 0x7632, R2 ;  /* 0x000076320f027816 */ /* 0x000fe20000000002 */
[C---:B------:R-:W-:Y:S01]  /*0390*/  FMUL R3, R16.reuse, R3 ;  /* 0x0000000310037220 */ /* 0x040fe20000400000 */
[----:B------:R-:W-:Y:S01]  /*03a0*/  FMUL R7, R16, R7 ;  /* 0x0000000710077220 */ /* 0x000fe20000400000 */
[----:B------:R-:W-:Y:S01]  /*03b0*/  FMUL R8, R8, 48 ;  /* 0x4240000008087820 */ /* 0x000fe20000400000 */
[----:B------:R-:W-:Y:S01]  /*03c0*/  FMUL R4, R9, 48 ;  /* 0x4240000009047820 */ /* 0x000fe20000400000 */
[----:B------:R-:W-:Y:S01]  /*03d0*/  SHF.L.U32 R6, R15, 0x10, RZ ;  /* 0x000000100f067819 */ /* 0x000fe200000006ff */
[----:B------:R-:W-:Y:S01]  /*03e0*/  FFMA R3, R5, R3, R10 ;  /* 0x0000000305037223 */ /* 0x000fe2000000000a */
[----:B------:R-:W-:Y:S01]  /*03f0*/  SHF.L.U32 R2, R2, 0x10, RZ ;  /* 0x0000001002027819 */ /* 0x000fe200000006ff */
[----:B------:R-:W-:Y:S01]  /*0400*/  FFMA R7, R17, R7, R22 ;  /* 0x0000000711077223 */ /* 0x000fe20000000016 */
[C---:B------:R-:W-:Y:S01]  /*0410*/  FMUL R8, R19.reuse, R8 ;  /* 0x0000000813087220 */ /* 0x040fe20000400000 */
[----:B------:R-:W-:Y:S01]  /*0420*/  FMUL R4, R19, R4 ;  /* 0x0000000413047220 */ /* 0x000fe20000400000 */
[----:B------:R-:W-:-:S02]  /*0430*/  FMUL R13, R13, 48 ;  /* 0x424000000d0d7820 */ /* 0x000fc40000400000 */
[----:B------:R-:W-:Y:S01]  /*0440*/  FFMA R8, R6, R8, R3 ;  /* 0x0000000806087223 */ /* 0x000fe20000000003 */
[----:B------:R-:W-:Y:S01]  /*0450*/  FFMA R4, R2, R4, R7 ;  /* 0x0000000402047223 */ /* 0x000fe20000000007 */
[----:B------:R-:W-:Y:S01]  /*0460*/  FMUL R3, R12, 48 ;  /* 0x424000000c037820 */ /* 0x000fe20000400000 */
[C---:B------:R-:W-:Y:S02]  /*0470*/  PRMT R2, R18.reuse, 0x7632, R2 ;  /* 0x0000763212027816 */ /* 0x040fe40000000002 */
[----:B------:R-:W-:Y:S01]  /*0480*/  SHF.L.U32 R5, R18, 0x10, RZ ;  /* 0x0000001012057819 */ /* 0x000fe200000006ff */
[----:B------:R-:W-:Y:S01]  /*0490*/  FMUL R3, R20, R3 ;  /* 0x0000000314037220 */ /* 0x000fe20000400000 */
[----:B------:R-:W-:Y:S01]  /*04a0*/  SHF.L.U32 R7, R2, 0x10, RZ ;  /* 0x0000001002077819 */ /* 0x000fe200000006ff */
[----:B------:R-:W-:Y:S02]  /*04b0*/  FMUL R13, R20, R13 ;  /* 0x0000000d140d7220 */ /* 0x000fe40000400000 */
[----:B------:R-:W-:Y:S01]  /*04c0*/  FFMA R6, R5, R3, R8 ;  /* 0x0000000305067223 */ /* 0x000fe20000000008 */
[----:B------:R-:W-:Y:S01]  /*04d0*/  IMAD.WIDE R2, R0, R11, c[0x0][0x178] ;  /* 0x00005e0000027625 */ /* 0x000fe200078e020b */
[----:B------:R-:W-:Y:S01]  /*04e0*/  FFMA R7, R7, R13, R4 ;  /* 0x0000000d07077223 */ /* 0x000fe20000000004 */
[----:B------:R-:W-:Y:S06]  /*04f0*/  @P0 EXIT ;  /* 0x000000000000094d */ /* 0x000fec0003800000 */
[----:B------:R-:W-:Y:S01]  /*0500*/  STG.E.64 [R2.64], R6 ;  /* 0x0000000602007986 */ /* 0x000fe2000c101b04 */
[----:B------:R-:W-:Y:S05]  /*0510*/  EXIT ;  /* 0x000000000000794d */ /* 0x000fea0003800000 */
.L_x_0:
[----:B------:R-:W-:-:S00]  /*0520*/  BRA `(.L_x_0) ;  /* 0xfffffff000007947 */ /* 0x000fc0000383ffff */
[----:B------:R-:W-:-:S00]  /*0530*/  NOP ;  /* 0x0000000000007918 */ /* 0x000fc00000000000 */
        /* <DEDUP_REMOVED lines=12> */
.L_x_1:
